//
// Generated by NVIDIA NVVM Compiler
//
// Compiler Build ID: CL-36424714
// Cuda compilation tools, release 13.0, V13.0.88
// Based on NVVM 20.0.0
//

.version 9.0
.target sm_100
.address_size 64

	// .globl	_Z16findStringKernelPKciS0_iPc
.extern .shared .align 16 .b8 text_tile[];

.visible .entry _Z16findStringKernelPKciS0_iPc(
	.param .u64 .ptr .align 1 _Z16findStringKernelPKciS0_iPc_param_0,
	.param .u32 _Z16findStringKernelPKciS0_iPc_param_1,
	.param .u64 .ptr .align 1 _Z16findStringKernelPKciS0_iPc_param_2,
	.param .u32 _Z16findStringKernelPKciS0_iPc_param_3,
	.param .u64 .ptr .align 1 _Z16findStringKernelPKciS0_iPc_param_4
)
{
	.reg .pred 	%p<7>;
	.reg .b16 	%rs<15>;
	.reg .b32 	%r<13>;
	.reg .b64 	%rd<13>;

	ld.param.u64 	%rd3, [_Z16findStringKernelPKciS0_iPc_param_0];
	ld.param.u32 	%r5, [_Z16findStringKernelPKciS0_iPc_param_1];
	ld.param.u64 	%rd4, [_Z16findStringKernelPKciS0_iPc_param_2];
	ld.param.u32 	%r4, [_Z16findStringKernelPKciS0_iPc_param_3];
	ld.param.u64 	%rd5, [_Z16findStringKernelPKciS0_iPc_param_4];
	mov.u32 	%r6, %ctaid.x;
	mov.u32 	%r7, %ntid.x;
	mov.u32 	%r8, %tid.x;
	mad.lo.s32 	%r1, %r6, %r7, %r8;
	sub.s32 	%r9, %r5, %r4;
	setp.gt.s32 	%p1, %r1, %r9;
	@%p1 bra 	$L__BB0_6;
	setp.lt.s32 	%p2, %r4, 1;
	mov.b16 	%rs14, 1;
	@%p2 bra 	$L__BB0_5;
	cvta.to.global.u64 	%rd1, %rd3;
	cvta.to.global.u64 	%rd2, %rd4;
	mov.b32 	%r12, 0;
$L__BB0_3:
	add.s32 	%r11, %r12, %r1;
	cvt.s64.s32 	%rd6, %r11;
	add.s64 	%rd7, %rd1, %rd6;
	ld.global.nc.u8 	%rs6, [%rd7];
	cvt.u16.u8 	%rs7, %rs6;
	and.b16  	%rs8, %rs7, 255;
	cvt.u64.u32 	%rd8, %r12;
	add.s64 	%rd9, %rd2, %rd8;
	ld.global.nc.u8 	%rs9, [%rd9];
	cvt.u16.u8 	%rs10, %rs9;
	and.b16  	%rs11, %rs10, 255;
	setp.eq.s16 	%p3, %rs8, %rs11;
	add.s32 	%r12, %r12, 1;
	setp.lt.s32 	%p4, %r12, %r4;
	and.pred  	%p5, %p4, %p3;
	@%p5 bra 	$L__BB0_3;
	setp.eq.s16 	%p6, %rs8, %rs11;
	selp.u16 	%rs14, 1, 0, %p6;
$L__BB0_5:
	cvt.s64.s32 	%rd10, %r1;
	cvta.to.global.u64 	%rd11, %rd5;
	add.s64 	%rd12, %rd11, %rd10;
	st.global.u8 	[%rd12], %rs14;
$L__BB0_6:
	ret;

}
	// .globl	_Z25findStringKernelSharedMemPKciS0_iPc
.visible .entry _Z25findStringKernelSharedMemPKciS0_iPc(
	.param .u64 .ptr .align 1 _Z25findStringKernelSharedMemPKciS0_iPc_param_0,
	.param .u32 _Z25findStringKernelSharedMemPKciS0_iPc_param_1,
	.param .u64 .ptr .align 1 _Z25findStringKernelSharedMemPKciS0_iPc_param_2,
	.param .u32 _Z25findStringKernelSharedMemPKciS0_iPc_param_3,
	.param .u64 .ptr .align 1 _Z25findStringKernelSharedMemPKciS0_iPc_param_4
)
{
	.reg .pred 	%p<11>;
	.reg .b16 	%rs<19>;
	.reg .b32 	%r<20>;
	.reg .b64 	%rd<17>;

	ld.param.u64 	%rd5, [_Z25findStringKernelSharedMemPKciS0_iPc_param_0];
	ld.param.u32 	%r7, [_Z25findStringKernelSharedMemPKciS0_iPc_param_1];
	ld.param.u64 	%rd3, [_Z25findStringKernelSharedMemPKciS0_iPc_param_2];
	ld.param.u32 	%r8, [_Z25findStringKernelSharedMemPKciS0_iPc_param_3];
	ld.param.u64 	%rd4, [_Z25findStringKernelSharedMemPKciS0_iPc_param_4];
	cvta.to.global.u64 	%rd1, %rd5;
	mov.u32 	%r1, %ctaid.x;
	mov.u32 	%r9, %ntid.x;
	mov.u32 	%r2, %tid.x;
	mad.lo.s32 	%r3, %r1, %r9, %r2;
	setp.ge.s32 	%p1, %r3, %r7;
	@%p1 bra 	$L__BB1_2;
	cvt.s64.s32 	%rd6, %r3;
	add.s64 	%rd7, %rd1, %rd6;
	ld.global.nc.u8 	%rs5, [%rd7];
	cvt.u16.u8 	%rs6, %rs5;
	mov.u32 	%r10, text_tile;
	add.s32 	%r11, %r10, %r2;
	st.shared.u8 	[%r11], %rs6;
$L__BB1_2:
	add.s32 	%r12, %r8, %r1;
	setp.lt.u32 	%p2, %r2, %r12;
	add.s32 	%r4, %r8, %r3;
	setp.ge.s32 	%p3, %r4, %r7;
	or.pred  	%p4, %p2, %p3;
	@%p4 bra 	$L__BB1_4;
	cvt.s64.s32 	%rd8, %r4;
	add.s64 	%rd9, %rd1, %rd8;
	ld.global.nc.u8 	%rs7, [%rd9];
	cvt.u16.u8 	%rs8, %rs7;
	add.s32 	%r13, %r8, %r2;
	mov.u32 	%r14, text_tile;
	add.s32 	%r15, %r14, %r13;
	st.shared.u8 	[%r15], %rs8;
$L__BB1_4:
	bar.sync 	0;
	sub.s32 	%r16, %r7, %r8;
	setp.gt.s32 	%p5, %r3, %r16;
	@%p5 bra 	$L__BB1_10;
	setp.lt.s32 	%p6, %r8, 1;
	mov.b16 	%rs18, 1;
	@%p6 bra 	$L__BB1_9;
	cvta.to.global.u64 	%rd2, %rd3;
	mov.b32 	%r19, 0;
$L__BB1_7:
	add.s32 	%r18, %r19, %r3;
	cvt.s64.s32 	%rd10, %r18;
	add.s64 	%rd11, %rd1, %rd10;
	ld.global.nc.u8 	%rs10, [%rd11];
	cvt.u16.u8 	%rs11, %rs10;
	and.b16  	%rs12, %rs11, 255;
	cvt.u64.u32 	%rd12, %r19;
	add.s64 	%rd13, %rd2, %rd12;
	ld.global.nc.u8 	%rs13, [%rd13];
	cvt.u16.u8 	%rs14, %rs13;
	and.b16  	%rs15, %rs14, 255;
	setp.eq.s16 	%p7, %rs12, %rs15;
	add.s32 	%r19, %r19, 1;
	setp.lt.s32 	%p8, %r19, %r8;
	and.pred  	%p9, %p8, %p7;
	@%p9 bra 	$L__BB1_7;
	setp.eq.s16 	%p10, %rs12, %rs15;
	selp.u16 	%rs18, 1, 0, %p10;
$L__BB1_9:
	cvt.s64.s32 	%rd14, %r3;
	cvta.to.global.u64 	%rd15, %rd4;
	add.s64 	%rd16, %rd15, %rd14;
	st.global.u8 	[%rd16], %rs18;
$L__BB1_10:
	ret;

}
	// .globl	_Z18countMatchesKernelPciPi
.visible .entry _Z18countMatchesKernelPciPi(
	.param .u64 .ptr .align 1 _Z18countMatchesKernelPciPi_param_0,
	.param .u32 _Z18countMatchesKernelPciPi_param_1,
	.param .u64 .ptr .align 1 _Z18countMatchesKernelPciPi_param_2
)
{
	.reg .pred 	%p<9>;
	.reg .b16 	%rs<5>;
	.reg .b32 	%r<18>;
	.reg .b64 	%rd<11>;

	ld.param.u64 	%rd4, [_Z18countMatchesKernelPciPi_param_0];
	ld.param.u32 	%r7, [_Z18countMatchesKernelPciPi_param_1];
	ld.param.u64 	%rd3, [_Z18countMatchesKernelPciPi_param_2];
	cvta.to.global.u64 	%rd5, %rd4;
	mov.u32 	%r1, %tid.x;
	shl.b32 	%r9, %r1, 1;
	mov.u32 	%r2, %ntid.x;
	mov.u32 	%r10, %ctaid.x;
	mul.lo.s32 	%r11, %r10, %r2;
	shl.b32 	%r3, %r11, 1;
	cvt.s64.s32 	%rd6, %r3;
	add.s64 	%rd1, %rd5, %rd6;
	add.s32 	%r4, %r3, %r9;
	cvt.u64.u32 	%rd7, %r9;
	add.s64 	%rd2, %rd1, %rd7;
	mov.b32 	%r17, 1;
$L__BB2_1:
	add.s32 	%r12, %r17, -1;
	and.b32  	%r13, %r12, %r1;
	setp.ne.s32 	%p1, %r13, 0;
	add.s32 	%r14, %r4, %r17;
	setp.ge.s32 	%p2, %r14, %r7;
	or.pred  	%p3, %p1, %p2;
	@%p3 bra 	$L__BB2_3;
	cvt.s64.s32 	%rd8, %r17;
	add.s64 	%rd9, %rd2, %rd8;
	ld.global.u8 	%rs2, [%rd9];
	ld.global.u8 	%rs3, [%rd2];
	add.s16 	%rs4, %rs3, %rs2;
	st.global.u8 	[%rd2], %rs4;
$L__BB2_3:
	bar.sync 	0;
	shl.b32 	%r17, %r17, 1;
	setp.le.u32 	%p4, %r17, %r2;
	@%p4 bra 	$L__BB2_1;
	setp.ne.s32 	%p5, %r1, 0;
	setp.ge.s32 	%p6, %r3, %r7;
	or.pred  	%p7, %p5, %p6;
	@%p7 bra 	$L__BB2_7;
	ld.global.s8 	%rs1, [%rd1];
	setp.lt.s16 	%p8, %rs1, 1;
	@%p8 bra 	$L__BB2_7;
	cvta.to.global.u64 	%rd10, %rd3;
	cvt.s32.s16 	%r15, %rs1;
	atom.global.add.u32 	%r16, [%rd10], %r15;
$L__BB2_7:
	ret;

}


// ===== COMPILED SASS (sm_100) =====

	.target	sm_100

	.elftype	@"ET_EXEC"


//--------------------- .note.nv.tkinfo           --------------------------
	.section	.note.nv.tkinfo,"",@"SHT_NOTE"
	.sectionflags	@"SHF_NOTE_NV_TKINFO"
	.tkinfo
        /*0018*/ 	.word	0x00000002
        /*0030*/ 	.string	""
        /*0030*/ 	.string	"ptxas"
        /*0030*/ 	.string	"Cuda compilation tools, release 13.0, V13.0.88"
        /*0030*/ 	.string	"Build cuda_13.0.r13.0/compiler.36424714_0"
        /*0030*/ 	.string	"-arch sm_100 -m 64 "



//--------------------- .note.nv.cuinfo           --------------------------
	.section	.note.nv.cuinfo,"",@"SHT_NOTE"
	.sectionflags	@"SHF_NOTE_NV_CUINFO"
        /*0018*/ 	.short	0x0002
        /*001a*/ 	.short	0x0064
        /*001c*/ 	.short	0x0082
	.zero		2


//--------------------- .nv.info                  --------------------------
	.section	.nv.info,"",@"SHT_CUDA_INFO"
	.align	4


	//----- nvinfo : EIATTR_REGCOUNT
	.align		4
        /*0000*/ 	.byte	0x04, 0x2f
        /*0002*/ 	.short	(.L_1 - .L_0)
	.align		4
.L_0:
        /*0004*/ 	.word	index@(_Z16findStringKernelPKciS0_iPc)
        /*0008*/ 	.word	0x0000000a


	//----- nvinfo : EIATTR_FRAME_SIZE
	.align		4
.L_1:
        /*000c*/ 	.byte	0x04, 0x11
        /*000e*/ 	.short	(.L_3 - .L_2)
	.align		4
.L_2:
        /*0010*/ 	.word	index@(_Z16findStringKernelPKciS0_iPc)
        /*0014*/ 	.word	0x00000000


	//----- nvinfo : EIATTR_REGCOUNT
	.align		4
.L_3:
        /*0018*/ 	.byte	0x04, 0x2f
        /*001a*/ 	.short	(.L_5 - .L_4)
	.align		4
.L_4:
        /*001c*/ 	.word	index@(_Z25findStringKernelSharedMemPKciS0_iPc)
        /*0020*/ 	.word	0x0000000e


	//----- nvinfo : EIATTR_FRAME_SIZE
	.align		4
.L_5:
        /*0024*/ 	.byte	0x04, 0x11
        /*0026*/ 	.short	(.L_7 - .L_6)
	.align		4
.L_6:
        /*0028*/ 	.word	index@(_Z25findStringKernelSharedMemPKciS0_iPc)
        /*002c*/ 	.word	0x00000000


	//----- nvinfo : EIATTR_REGCOUNT
	.align		4
.L_7:
        /*0030*/ 	.byte	0x04, 0x2f
        /*0032*/ 	.short	(.L_9 - .L_8)
	.align		4
.L_8:
        /*0034*/ 	.word	index@(_Z18countMatchesKernelPciPi)
        /*0038*/ 	.word	0x0000000e


	//----- nvinfo : EIATTR_FRAME_SIZE
	.align		4
.L_9:
        /*003c*/ 	.byte	0x04, 0x11
        /*003e*/ 	.short	(.L_11 - .L_10)
	.align		4
.L_10:
        /*0040*/ 	.word	index@(_Z18countMatchesKernelPciPi)
        /*0044*/ 	.word	0x00000000


	//----- nvinfo : EIATTR_MIN_STACK_SIZE
	.align		4
.L_11:
        /*0048*/ 	.byte	0x04, 0x12
        /*004a*/ 	.short	(.L_13 - .L_12)
	.align		4
.L_12:
        /*004c*/ 	.word	index@(_Z18countMatchesKernelPciPi)
        /*0050*/ 	.word	0x00000000


	//----- nvinfo : EIATTR_MIN_STACK_SIZE
	.align		4
.L_13:
        /*0054*/ 	.byte	0x04, 0x12
        /*0056*/ 	.short	(.L_15 - .L_14)
	.align		4
.L_14:
        /*0058*/ 	.word	index@(_Z25findStringKernelSharedMemPKciS0_iPc)
        /*005c*/ 	.word	0x00000000


	//----- nvinfo : EIATTR_MIN_STACK_SIZE
	.align		4
.L_15:
        /*0060*/ 	.byte	0x04, 0x12
        /*0062*/ 	.short	(.L_17 - .L_16)
	.align		4
.L_16:
        /*0064*/ 	.word	index@(_Z16findStringKernelPKciS0_iPc)
        /*0068*/ 	.word	0x00000000
.L_17:


//--------------------- .nv.compat                --------------------------
	.section	.nv.compat,"",@"SHT_CUDA_COMPAT_INFO"
	.align	4
        /*0000*/ 	.byte	0x02, 0x09, 0x00, 0x00, 0x02, 0x02, 0x01, 0x00, 0x02, 0x05, 0x05, 0x00, 0x03, 0x07, 0x01, 0x01
        /*0010*/ 	.byte	0x02, 0x03, 0x00, 0x00, 0x02, 0x06, 0x01, 0x00, 0x04, 0x0b, 0x08, 0x00, 0x09, 0x00, 0x00, 0x00
        /*0020*/ 	.byte	0x00, 0x00, 0x00, 0x00


//--------------------- .nv.info._Z18countMatchesKernelPciPi --------------------------
	.section	.nv.info._Z18countMatchesKernelPciPi,"",@"SHT_CUDA_INFO"
	.sectionflags	@""
	.align	4


	//----- nvinfo : EIATTR_CUDA_API_VERSION
	.align		4
        /*0000*/ 	.byte	0x04, 0x37
        /*0002*/ 	.short	(.L_19 - .L_18)
.L_18:
        /*0004*/ 	.word	0x00000082


	//----- nvinfo : EIATTR_KPARAM_INFO
	.align		4
.L_19:
        /*0008*/ 	.byte	0x04, 0x17
        /*000a*/ 	.short	(.L_21 - .L_20)
.L_20:
        /*000c*/ 	.word	0x00000000
        /*0010*/ 	.short	0x0002
        /*0012*/ 	.short	0x0010
        /*0014*/ 	.byte	0x00, 0xf5, 0x21, 0x00


	//----- nvinfo : EIATTR_KPARAM_INFO
	.align		4
.L_21:
        /*0018*/ 	.byte	0x04, 0x17
        /*001a*/ 	.short	(.L_23 - .L_22)
.L_22:
        /*001c*/ 	.word	0x00000000
        /*0020*/ 	.short	0x0001
        /*0022*/ 	.short	0x0008
        /*0024*/ 	.byte	0x00, 0xf0, 0x11, 0x00


	//----- nvinfo : EIATTR_KPARAM_INFO
	.align		4
.L_23:
        /*0028*/ 	.byte	0x04, 0x17
        /*002a*/ 	.short	(.L_25 - .L_24)
.L_24:
        /*002c*/ 	.word	0x00000000
        /*0030*/ 	.short	0x0000
        /*0032*/ 	.short	0x0000
        /*0034*/ 	.byte	0x00, 0xf5, 0x21, 0x00


	//----- nvinfo : EIATTR_SPARSE_MMA_MASK
	.align		4
.L_25:
        /*0038*/ 	.byte	0x03, 0x50
        /*003a*/ 	.short	0x0000


	//----- nvinfo : EIATTR_MAXREG_COUNT
	.align		4
        /*003c*/ 	.byte	0x03, 0x1b
        /*003e*/ 	.short	0x00ff


	//----- nvinfo : EIATTR_NUM_BARRIERS
	.align		4
        /*0040*/ 	.byte	0x02, 0x4c
        /*0042*/ 	.byte	0x01
	.zero		1


	//----- nvinfo : EIATTR_MERCURY_ISA_VERSION
	.align		4
        /*0044*/ 	.byte	0x03, 0x5f
        /*0046*/ 	.short	0x0101


	//----- nvinfo : EIATTR_INT_WARP_WIDE_INSTR_OFFSETS
	.align		4
        /*0048*/ 	.byte	0x04, 0x31
        /*004a*/ 	.short	(.L_27 - .L_26)


	//   ....[0]....
.L_26:
        /*004c*/ 	.word	0x000002b0


	//----- nvinfo : EIATTR_VRC_CTA_INIT_COUNT
	.align		4
.L_27:
        /*0050*/ 	.byte	0x02, 0x4a
	.zero		1
	.zero		1


	//----- nvinfo : EIATTR_EXIT_INSTR_OFFSETS
	.align		4
        /*0054*/ 	.byte	0x04, 0x1c
        /*0056*/ 	.short	(.L_29 - .L_28)


	//   ....[0]....
.L_28:
        /*0058*/ 	.word	0x00000230


	//   ....[1]....
        /*005c*/ 	.word	0x00000280


	//   ....[2]....
        /*0060*/ 	.word	0x00000310


	//----- nvinfo : EIATTR_CRS_STACK_SIZE
	.align		4
.L_29:
        /*0064*/ 	.byte	0x04, 0x1e
        /*0066*/ 	.short	(.L_31 - .L_30)
.L_30:
        /*0068*/ 	.word	0x00000000


	//----- nvinfo : EIATTR_CBANK_PARAM_SIZE
	.align		4
.L_31:
        /*006c*/ 	.byte	0x03, 0x19
        /*006e*/ 	.short	0x0018


	//----- nvinfo : EIATTR_PARAM_CBANK
	.align		4
        /*0070*/ 	.byte	0x04, 0x0a
        /*0072*/ 	.short	(.L_33 - .L_32)
	.align		4
.L_32:
        /*0074*/ 	.word	index@(.nv.constant0._Z18countMatchesKernelPciPi)
        /*0078*/ 	.short	0x0380
        /*007a*/ 	.short	0x0018


	//----- nvinfo : EIATTR_SW_WAR
	.align		4
.L_33:
        /*007c*/ 	.byte	0x04, 0x36
        /*007e*/ 	.short	(.L_35 - .L_34)
.L_34:
        /*0080*/ 	.word	0x00000008
.L_35:


//--------------------- .nv.info._Z25findStringKernelSharedMemPKciS0_iPc --------------------------
	.section	.nv.info._Z25findStringKernelSharedMemPKciS0_iPc,"",@"SHT_CUDA_INFO"
	.sectionflags	@""
	.align	4


	//----- nvinfo : EIATTR_CUDA_API_VERSION
	.align		4
        /*0000*/ 	.byte	0x04, 0x37
        /*0002*/ 	.short	(.L_37 - .L_36)
.L_36:
        /*0004*/ 	.word	0x00000082


	//----- nvinfo : EIATTR_KPARAM_INFO
	.align		4
.L_37:
        /*0008*/ 	.byte	0x04, 0x17
        /*000a*/ 	.short	(.L_39 - .L_38)
.L_38:
        /*000c*/ 	.word	0x00000000
        /*0010*/ 	.short	0x0004
        /*0012*/ 	.short	0x0020
        /*0014*/ 	.byte	0x00, 0xf5, 0x21, 0x00


	//----- nvinfo : EIATTR_KPARAM_INFO
	.align		4
.L_39:
        /*0018*/ 	.byte	0x04, 0x17
        /*001a*/ 	.short	(.L_41 - .L_40)
.L_40:
        /*001c*/ 	.word	0x00000000
        /*0020*/ 	.short	0x0003
        /*0022*/ 	.short	0x0018
        /*0024*/ 	.byte	0x00, 0xf0, 0x11, 0x00


	//----- nvinfo : EIATTR_KPARAM_INFO
	.align		4
.L_41:
        /*0028*/ 	.byte	0x04, 0x17
        /*002a*/ 	.short	(.L_43 - .L_42)
.L_42:
        /*002c*/ 	.word	0x00000000
        /*0030*/ 	.short	0x0002
        /*0032*/ 	.short	0x0010
        /*0034*/ 	.byte	0x00, 0xf5, 0x21, 0x00


	//----- nvinfo : EIATTR_KPARAM_INFO
	.align		4
.L_43:
        /*0038*/ 	.byte	0x04, 0x17
        /*003a*/ 	.short	(.L_45 - .L_44)
.L_44:
        /*003c*/ 	.word	0x00000000
        /*0040*/ 	.short	0x0001
        /*0042*/ 	.short	0x0008
        /*0044*/ 	.byte	0x00, 0xf0, 0x11, 0x00


	//----- nvinfo : EIATTR_KPARAM_INFO
	.align		4
.L_45:
        /*0048*/ 	.byte	0x04, 0x17
        /*004a*/ 	.short	(.L_47 - .L_46)
.L_46:
        /*004c*/ 	.word	0x00000000
        /*0050*/ 	.short	0x0000
        /*0052*/ 	.short	0x0000
        /*0054*/ 	.byte	0x00, 0xf5, 0x21, 0x00


	//----- nvinfo : EIATTR_SPARSE_MMA_MASK
	.align		4
.L_47:
        /*0058*/ 	.byte	0x03, 0x50
        /*005a*/ 	.short	0x0000


	//----- nvinfo : EIATTR_MAXREG_COUNT
	.align		4
        /*005c*/ 	.byte	0x03, 0x1b
        /*005e*/ 	.short	0x00ff


	//----- nvinfo : EIATTR_NUM_BARRIERS
	.align		4
        /*0060*/ 	.byte	0x02, 0x4c
        /*0062*/ 	.byte	0x01
	.zero		1


	//----- nvinfo : EIATTR_MERCURY_ISA_VERSION
	.align		4
        /*0064*/ 	.byte	0x03, 0x5f
        /*0066*/ 	.short	0x0101


	//----- nvinfo : EIATTR_VRC_CTA_INIT_COUNT
	.align		4
        /*0068*/ 	.byte	0x02, 0x4a
	.zero		1
	.zero		1


	//----- nvinfo : EIATTR_EXIT_INSTR_OFFSETS
	.align		4
        /*006c*/ 	.byte	0x04, 0x1c
        /*006e*/ 	.short	(.L_49 - .L_48)


	//   ....[0]....
.L_48:
        /*0070*/ 	.word	0x00000220


	//   ....[1]....
        /*0074*/ 	.word	0x000003b0


	//----- nvinfo : EIATTR_CRS_STACK_SIZE
	.align		4
.L_49:
        /*0078*/ 	.byte	0x04, 0x1e
        /*007a*/ 	.short	(.L_51 - .L_50)
.L_50:
        /*007c*/ 	.word	0x00000000


	//----- nvinfo : EIATTR_CBANK_PARAM_SIZE
	.align		4
.L_51:
        /*0080*/ 	.byte	0x03, 0x19
        /*0082*/ 	.short	0x0028


	//----- nvinfo : EIATTR_PARAM_CBANK
	.align		4
        /*0084*/ 	.byte	0x04, 0x0a
        /*0086*/ 	.short	(.L_53 - .L_52)
	.align		4
.L_52:
        /*0088*/ 	.word	index@(.nv.constant0._Z25findStringKernelSharedMemPKciS0_iPc)
        /*008c*/ 	.short	0x0380
        /*008e*/ 	.short	0x0028


	//----- nvinfo : EIATTR_SW_WAR
	.align		4
.L_53:
        /*0090*/ 	.byte	0x04, 0x36
        /*0092*/ 	.short	(.L_55 - .L_54)
.L_54:
        /*0094*/ 	.word	0x00000008
.L_55:


//--------------------- .nv.info._Z16findStringKernelPKciS0_iPc --------------------------
	.section	.nv.info._Z16findStringKernelPKciS0_iPc,"",@"SHT_CUDA_INFO"
	.sectionflags	@""
	.align	4


	//----- nvinfo : EIATTR_CUDA_API_VERSION
	.align		4
        /*0000*/ 	.byte	0x04, 0x37
        /*0002*/ 	.short	(.L_57 - .L_56)
.L_56:
        /*0004*/ 	.word	0x00000082


	//----- nvinfo : EIATTR_KPARAM_INFO
	.align		4
.L_57:
        /*0008*/ 	.byte	0x04, 0x17
        /*000a*/ 	.short	(.L_59 - .L_58)
.L_58:
        /*000c*/ 	.word	0x00000000
        /*0010*/ 	.short	0x0004
        /*0012*/ 	.short	0x0020
        /*0014*/ 	.byte	0x00, 0xf5, 0x21, 0x00


	//----- nvinfo : EIATTR_KPARAM_INFO
	.align		4
.L_59:
        /*0018*/ 	.byte	0x04, 0x17
        /*001a*/ 	.short	(.L_61 - .L_60)
.L_60:
        /*001c*/ 	.word	0x00000000
        /*0020*/ 	.short	0x0003
        /*0022*/ 	.short	0x0018
        /*0024*/ 	.byte	0x00, 0xf0, 0x11, 0x00


	//----- nvinfo : EIATTR_KPARAM_INFO
	.align		4
.L_61:
        /*0028*/ 	.byte	0x04, 0x17
        /*002a*/ 	.short	(.L_63 - .L_62)
.L_62:
        /*002c*/ 	.word	0x00000000
        /*0030*/ 	.short	0x0002
        /*0032*/ 	.short	0x0010
        /*0034*/ 	.byte	0x00, 0xf5, 0x21, 0x00


	//----- nvinfo : EIATTR_KPARAM_INFO
	.align		4
.L_63:
        /*0038*/ 	.byte	0x04, 0x17
        /*003a*/ 	.short	(.L_65 - .L_64)
.L_64:
        /*003c*/ 	.word	0x00000000
        /*0040*/ 	.short	0x0001
        /*0042*/ 	.short	0x0008
        /*0044*/ 	.byte	0x00, 0xf0, 0x11, 0x00


	//----- nvinfo : EIATTR_KPARAM_INFO
	.align		4
.L_65:
        /*0048*/ 	.byte	0x04, 0x17
        /*004a*/ 	.short	(.L_67 - .L_66)
.L_66:
        /*004c*/ 	.word	0x00000000
        /*0050*/ 	.short	0x0000
        /*0052*/ 	.short	0x0000
        /*0054*/ 	.byte	0x00, 0xf5, 0x21, 0x00


	//----- nvinfo : EIATTR_SPARSE_MMA_MASK
	.align		4
.L_67:
        /*0058*/ 	.byte	0x03, 0x50
        /*005a*/ 	.short	0x0000


	//----- nvinfo : EIATTR_MAXREG_COUNT
	.align		4
        /*005c*/ 	.byte	0x03, 0x1b
        /*005e*/ 	.short	0x00ff


	//----- nvinfo : EIATTR_MERCURY_ISA_VERSION
	.align		4
        /*0060*/ 	.byte	0x03, 0x5f
        /*0062*/ 	.short	0x0101


	//----- nvinfo : EIATTR_VRC_CTA_INIT_COUNT
	.align		4
        /*0064*/ 	.byte	0x02, 0x4a
	.zero		1
	.zero		1


	//----- nvinfo : EIATTR_EXIT_INSTR_OFFSETS
	.align		4
        /*0068*/ 	.byte	0x04, 0x1c
        /*006a*/ 	.short	(.L_69 - .L_68)


	//   ....[0]....
.L_68:
        /*006c*/ 	.word	0x00000090


	//   ....[1]....
        /*0070*/ 	.word	0x00000230


	//----- nvinfo : EIATTR_CRS_STACK_SIZE
	.align		4
.L_69:
        /*0074*/ 	.byte	0x04, 0x1e
        /*0076*/ 	.short	(.L_71 - .L_70)
.L_70:
        /*0078*/ 	.word	0x00000000


	//----- nvinfo : EIATTR_CBANK_PARAM_SIZE
	.align		4
.L_71:
        /*007c*/ 	.byte	0x03, 0x19
        /*007e*/ 	.short	0x0028


	//----- nvinfo : EIATTR_PARAM_CBANK
	.align		4
        /*0080*/ 	.byte	0x04, 0x0a
        /*0082*/ 	.short	(.L_73 - .L_72)
	.align		4
.L_72:
        /*0084*/ 	.word	index@(.nv.constant0._Z16findStringKernelPKciS0_iPc)
        /*0088*/ 	.short	0x0380
        /*008a*/ 	.short	0x0028


	//----- nvinfo : EIATTR_SW_WAR
	.align		4
.L_73:
        /*008c*/ 	.byte	0x04, 0x36
        /*008e*/ 	.short	(.L_75 - .L_74)
.L_74:
        /*0090*/ 	.word	0x00000008
.L_75:


//--------------------- .nv.callgraph             --------------------------
	.section	.nv.callgraph,"",@"SHT_CUDA_CALLGRAPH"
	.align	4
	.sectionentsize	8
	.align		4
        /*0000*/ 	.word	0x00000000
	.align		4
        /*0004*/ 	.word	0xffffffff
	.align		4
        /*0008*/ 	.word	0x00000000
	.align		4
        /*000c*/ 	.word	0xfffffffe
	.align		4
        /*0010*/ 	.word	0x00000000
	.align		4
        /*0014*/ 	.word	0xfffffffd
	.align		4
        /*0018*/ 	.word	0x00000000
	.align		4
        /*001c*/ 	.word	0xfffffffc


//--------------------- .text._Z18countMatchesKernelPciPi --------------------------
	.section	.text._Z18countMatchesKernelPciPi,"ax",@progbits
	.align	128
        .global         _Z18countMatchesKernelPciPi
        .type           _Z18countMatchesKernelPciPi,@function
        .size           _Z18countMatchesKernelPciPi,(.L_x_12 - _Z18countMatchesKernelPciPi)
        .other          _Z18countMatchesKernelPciPi,@"STO_CUDA_ENTRY STV_DEFAULT"
_Z18countMatchesKernelPciPi:
.text._Z18countMatchesKernelPciPi:
[----:B------:R-:W-:Y:S08]  /*0000*/  LDC R1, c[0x0][0x37c] ;  /* 0x0000df00ff017b82 */ /* 0x000ff00000000800 */
[----:B------:R-:W0:Y:S01]  /*0010*/  S2UR UR4, SR_CTAID.X ;  /* 0x00000000000479c3 */ /* 0x000e220000002500 */
[----:B------:R-:W1:Y:S01]  /*0020*/  S2R R11, SR_TID.X ;  /* 0x00000000000b7919 */ /* 0x000e620000002100 */
[----:B------:R-:W0:Y:S01]  /*0030*/  LDCU UR10, c[0x0][0x360] ;  /* 0x00006c00ff0a77ac */ /* 0x000e220008000800 */
[----:B------:R-:W-:Y:S01]  /*0040*/  IMAD.MOV.U32 R7, RZ, RZ, 0x1 ;  /* 0x00000001ff077424 */ /* 0x000fe200078e00ff */
[----:B------:R-:W2:Y:S04]  /*0050*/  LDCU.64 UR6, c[0x0][0x380] ;  /* 0x00007000ff0677ac */ /* 0x000ea80008000a00 */
[----:B------:R-:W3:Y:S01]  /*0060*/  LDC R6, c[0x0][0x388] ;  /* 0x0000e200ff067b82 */ /* 0x000ee20000000800 */
[----:B------:R-:W4:Y:S01]  /*0070*/  LDCU.64 UR8, c[0x0][0x358] ;  /* 0x00006b00ff0877ac */ /* 0x000f220008000a00 */
[----:B0-----:R-:W-:-:S04]  /*0080*/  UIMAD UR4, UR10, UR4, URZ ;  /* 0x000000040a0472a4 */ /* 0x001fc8000f8e02ff */
[----:B------:R-:W-:-:S04]  /*0090*/  USHF.L.U32 UR4, UR4, 0x1, URZ ;  /* 0x0000000104047899 */ /* 0x000fc800080006ff */
[----:B--2---:R-:W-:Y:S01]  /*00a0*/  UIADD3 UR5, UP0, UPT, UR4, UR6, URZ ;  /* 0x0000000604057290 */ /* 0x004fe2000ff1e0ff */
[----:B-1----:R-:W-:-:S03]  /*00b0*/  IMAD.SHL.U32 R0, R11, 0x2, RZ ;  /* 0x000000020b007824 */ /* 0x002fc600078e00ff */
[----:B------:R-:W-:Y:S02]  /*00c0*/  ULEA.HI.X.SX32 UR6, UR4, UR7, 0x1, UP0 ;  /* 0x0000000704067291 */ /* 0x000fe400080f0eff */
[C---:B------:R-:W-:Y:S01]  /*00d0*/  IADD3 R4, P0, PT, R0.reuse, UR5, RZ ;  /* 0x0000000500047c10 */ /* 0x040fe2000ff1e0ff */
[----:B------:R-:W-:-:S04]  /*00e0*/  VIADD R0, R0, UR4 ;  /* 0x0000000400007c36 */ /* 0x000fc80008000000 */
[----:B----4-:R-:W-:-:S08]  /*00f0*/  IMAD.X R5, RZ, RZ, UR6, P0 ;  /* 0x00000006ff057e24 */ /* 0x010fd000080e06ff */
.L_x_2:
[----:B------:R-:W-:Y:S01]  /*0100*/  VIADD R2, R7, 0xffffffff ;  /* 0xffffffff07027836 */ /* 0x000fe20000000000 */
[----:B------:R-:W-:Y:S01]  /*0110*/  IADD3 R3, PT, PT, R0, R7, RZ ;  /* 0x0000000700037210 */ /* 0x000fe20007ffe0ff */
[----:B------:R-:W-:Y:S03]  /*0120*/  BSSY.RECONVERGENT B0, `(.L_x_0) ;  /* 0x000000a000007945 */ /* 0x000fe60003800200 */
[----:B------:R-:W-:-:S04]  /*0130*/  LOP3.LUT P0, RZ, R2, R11, RZ, 0xc0, !PT ;  /* 0x0000000b02ff7212 */ /* 0x000fc8000780c0ff */
[----:B---3--:R-:W-:-:S13]  /*0140*/  ISETP.GE.OR P0, PT, R3, R6, P0 ;  /* 0x000000060300720c */ /* 0x008fda0000706670 */
[----:B0-----:R-:W-:Y:S05]  /*0150*/  @P0 BRA `(.L_x_1) ;  /* 0x0000000000180947 */ /* 0x001fea0003800000 */
[C---:B------:R-:W-:Y:S01]  /*0160*/  IADD3 R2, P0, PT, R7.reuse, R4, RZ ;  /* 0x0000000407027210 */ /* 0x040fe20007f1e0ff */
[----:B------:R-:W2:Y:S03]  /*0170*/  LDG.E.U8 R9, desc[UR8][R4.64] ;  /* 0x0000000804097981 */ /* 0x000ea6000c1e1100 */
[----:B------:R-:W-:-:S05]  /*0180*/  LEA.HI.X.SX32 R3, R7, R5, 0x1, P0 ;  /* 0x0000000507037211 */ /* 0x000fca00000f0eff */
[----:B------:R-:W2:Y:S02]  /*0190*/  LDG.E.U8 R2, desc[UR8][R2.64] ;  /* 0x0000000802027981 */ /* 0x000ea4000c1e1100 */
[----:B--2---:R-:W-:-:S05]  /*01a0*/  IMAD.IADD R9, R2, 0x1, R9 ;  /* 0x0000000102097824 */ /* 0x004fca00078e0209 */
[----:B------:R0:W-:Y:S02]  /*01b0*/  STG.E.U8 desc[UR8][R4.64], R9 ;  /* 0x0000000904007986 */ /* 0x0001e4000c101108 */
.L_x_1:
[----:B------:R-:W-:Y:S05]  /*01c0*/  BSYNC.RECONVERGENT B0 ;  /* 0x0000000000007941 */ /* 0x000fea0003800200 */
.L_x_0:
[----:B------:R-:W-:Y:S01]  /*01d0*/  IMAD.SHL.U32 R7, R7, 0x2, RZ ;  /* 0x0000000207077824 */ /* 0x000fe200078e00ff */
[----:B------:R-:W-:Y:S04]  /*01e0*/  BAR.SYNC.DEFER_BLOCKING 0x0 ;  /* 0x0000000000007b1d */ /* 0x000fe80000010000 */
[----:B------:R-:W-:-:S13]  /*01f0*/  ISETP.GT.U32.AND P0, PT, R7, UR10, PT ;  /* 0x0000000a07007c0c */ /* 0x000fda000bf04070 */
[----:B------:R-:W-:Y:S05]  /*0200*/  @!P0 BRA `(.L_x_2) ;  /* 0xfffffffc00bc8947 */ /* 0x000fea000383ffff */
[----:B------:R-:W-:-:S04]  /*0210*/  ISETP.LE.AND P0, PT, R6, UR4, PT ;  /* 0x0000000406007c0c */ /* 0x000fc8000bf03270 */
[----:B------:R-:W-:-:S13]  /*0220*/  ISETP.NE.OR P0, PT, R11, RZ, P0 ;  /* 0x000000ff0b00720c */ /* 0x000fda0000705670 */
[----:B------:R-:W-:Y:S05]  /*0230*/  @P0 EXIT ;  /* 0x000000000000094d */ /* 0x000fea0003800000 */
[----:B------:R-:W-:Y:S01]  /*0240*/  MOV R2, UR5 ;  /* 0x0000000500027c02 */ /* 0x000fe20008000f00 */
[----:B------:R-:W-:-:S05]  /*0250*/  IMAD.U32 R3, RZ, RZ, UR6 ;  /* 0x00000006ff037e24 */ /* 0x000fca000f8e00ff */
[----:B------:R-:W2:Y:S02]  /*0260*/  LDG.E.S8 R0, desc[UR8][R2.64] ;  /* 0x0000000802007981 */ /* 0x000ea4000c1e1300 */
[----:B--2---:R-:W-:-:S13]  /*0270*/  ISETP.GE.AND P0, PT, R0, 0x1, PT ;  /* 0x000000010000780c */ /* 0x004fda0003f06270 */
[----:B------:R-:W-:Y:S05]  /*0280*/  @!P0 EXIT ;  /* 0x000000000000894d */ /* 0x000fea0003800000 */
[----:B0-----:R-:W0:Y:S01]  /*0290*/  S2R R4, SR_LANEID ;  /* 0x0000000000047919 */ /* 0x001e220000000000 */
[----:B------:R-:W1:Y:S01]  /*02a0*/  LDC.64 R2, c[0x0][0x390] ;  /* 0x0000e400ff027b82 */ /* 0x000e620000000a00 */
[----:B------:R-:W-:Y:S02]  /*02b0*/  VOTEU.ANY UR4, UPT, PT ;  /* 0x0000000000047886 */ /* 0x000fe400038e0100 */
[----:B------:R-:W-:Y:S02]  /*02c0*/  UFLO.U32 UR5, UR4 ;  /* 0x00000004000572bd */ /* 0x000fe400080e0000 */
[----:B------:R-:W-:-:S06]  /*02d0*/  UPOPC UR4, UR4 ;  /* 0x00000004000472bf */ /* 0x000fcc0008000000 */
[----:B------:R-:W-:Y:S01]  /*02e0*/  IMAD R5, R0, UR4, RZ ;  /* 0x0000000400057c24 */ /* 0x000fe2000f8e02ff */
[----:B0-----:R-:W-:-:S13]  /*02f0*/  ISETP.EQ.U32.AND P0, PT, R4, UR5, PT ;  /* 0x0000000504007c0c */ /* 0x001fda000bf02070 */
[----:B-1----:R-:W-:Y:S01]  /*0300*/  @P0 REDG.E.ADD.STRONG.GPU desc[UR8][R2.64], R5 ;  /* 0x000000050200098e */ /* 0x002fe2000c12e108 */
[----:B------:R-:W-:Y:S05]  /*0310*/  EXIT ;  /* 0x000000000000794d */ /* 0x000fea0003800000 */
.L_x_3:
[----:B------:R-:W-:-:S00]  /*0320*/  BRA `(.L_x_3) ;  /* 0xfffffffc00fc7947 */ /* 0x000fc0000383ffff */
[----:B------:R-:W-:-:S00]  /*0330*/  NOP ;  /* 0x0000000000007918 */ /* 0x000fc00000000000 */
        /* <DEDUP_REMOVED lines=12> */
.L_x_12:


//--------------------- .text._Z25findStringKernelSharedMemPKciS0_iPc --------------------------
	.section	.text._Z25findStringKernelSharedMemPKciS0_iPc,"ax",@progbits
	.align	128
        .global         _Z25findStringKernelSharedMemPKciS0_iPc
        .type           _Z25findStringKernelSharedMemPKciS0_iPc,@function
        .size           _Z25findStringKernelSharedMemPKciS0_iPc,(.L_x_13 - _Z25findStringKernelSharedMemPKciS0_iPc)
        .other          _Z25findStringKernelSharedMemPKciS0_iPc,@"STO_CUDA_ENTRY STV_DEFAULT"
_Z25findStringKernelSharedMemPKciS0_iPc:
.text._Z25findStringKernelSharedMemPKciS0_iPc:
[----:B------:R-:W-:Y:S01]  /*0000*/  LDC R1, c[0x0][0x37c] ;  /* 0x0000df00ff017b82 */ /* 0x000fe20000000800 */
[----:B------:R-:W0:Y:S07]  /*0010*/  S2R R9, SR_TID.X ;  /* 0x0000000000097919 */ /* 0x000e2e0000002100 */
[----:B------:R-:W0:Y:S01]  /*0020*/  S2UR UR4, SR_CTAID.X ;  /* 0x00000000000479c3 */ /* 0x000e220000002500 */
[----:B------:R-:W1:Y:S01]  /*0030*/  LDCU UR8, c[0x0][0x398] ;  /* 0x00007300ff0877ac */ /* 0x000e620008000800 */
[----:B------:R-:W2:Y:S06]  /*0040*/  LDCU UR5, c[0x0][0x388] ;  /* 0x00007100ff0577ac */ /* 0x000eac0008000800 */
[----:B------:R-:W0:Y:S01]  /*0050*/  LDC R0, c[0x0][0x360] ;  /* 0x0000d800ff007b82 */ /* 0x000e220000000800 */
[----:B------:R-:W3:Y:S01]  /*0060*/  LDCU.64 UR6, c[0x0][0x358] ;  /* 0x00006b00ff0677ac */ /* 0x000ee20008000a00 */
[----:B0-----:R-:W-:Y:S01]  /*0070*/  IMAD R0, R0, UR4, R9 ;  /* 0x0000000400007c24 */ /* 0x001fe2000f8e0209 */
[----:B-1----:R-:W-:-:S03]  /*0080*/  UIADD3 UR4, UPT, UPT, UR4, UR8, URZ ;  /* 0x0000000804047290 */ /* 0x002fc6000fffe0ff */
[C---:B------:R-:W-:Y:S01]  /*0090*/  VIADD R5, R0.reuse, UR8 ;  /* 0x0000000800057c36 */ /* 0x040fe20008000000 */
[----:B--2---:R-:W-:-:S04]  /*00a0*/  ISETP.GE.AND P1, PT, R0, UR5, PT ;  /* 0x0000000500007c0c */ /* 0x004fc8000bf26270 */
[----:B------:R-:W-:-:S04]  /*00b0*/  ISETP.GE.AND P0, PT, R5, UR5, PT ;  /* 0x0000000505007c0c */ /* 0x000fc8000bf06270 */
[----:B------:R-:W-:-:S05]  /*00c0*/  ISETP.LT.U32.OR P0, PT, R9, UR4, P0 ;  /* 0x0000000409007c0c */ /* 0x000fca0008701470 */
[----:B------:R-:W0:Y:S08]  /*00d0*/  @!P1 LDC.64 R2, c[0x0][0x380] ;  /* 0x0000e000ff029b82 */ /* 0x000e300000000a00 */
[----:B------:R-:W1:Y:S01]  /*00e0*/  @!P0 LDC.64 R6, c[0x0][0x380] ;  /* 0x0000e000ff068b82 */ /* 0x000e620000000a00 */
[----:B0-----:R-:W-:-:S04]  /*00f0*/  @!P1 IADD3 R2, P2, PT, R0, R2, RZ ;  /* 0x0000000200029210 */ /* 0x001fc80007f5e0ff */
[----:B------:R-:W-:Y:S02]  /*0100*/  @!P1 LEA.HI.X.SX32 R3, R0, R3, 0x1, P2 ;  /* 0x0000000300039211 */ /* 0x000fe400010f0eff */
[----:B-1----:R-:W-:-:S03]  /*0110*/  @!P0 IADD3 R4, P3, PT, R5, R6, RZ ;  /* 0x0000000605048210 */ /* 0x002fc60007f7e0ff */
[----:B---3--:R-:W2:Y:S01]  /*0120*/  @!P1 LDG.E.U8.CONSTANT R2, desc[UR6][R2.64] ;  /* 0x0000000602029981 */ /* 0x008ea2000c1e9100 */
[----:B------:R-:W-:-:S05]  /*0130*/  @!P0 LEA.HI.X.SX32 R5, R5, R7, 0x1, P3 ;  /* 0x0000000705058211 */ /* 0x000fca00018f0eff */
[----:B------:R-:W3:Y:S01]  /*0140*/  @!P0 LDG.E.U8.CONSTANT R4, desc[UR6][R4.64] ;  /* 0x0000000604048981 */ /* 0x000ee2000c1e9100 */
[----:B------:R-:W0:Y:S01]  /*0150*/  @!P1 S2R R7, SR_CgaCtaId ;  /* 0x0000000000079919 */ /* 0x000e220000008800 */
[----:B------:R-:W1:Y:S01]  /*0160*/  @!P0 S2R R11, SR_CgaCtaId ;  /* 0x00000000000b8919 */ /* 0x000e620000008800 */
[----:B------:R-:W-:Y:S02]  /*0170*/  @!P1 MOV R6, 0x400 ;  /* 0x0000040000069802 */ /* 0x000fe40000000f00 */
[----:B------:R-:W-:Y:S01]  /*0180*/  @!P0 MOV R8, 0x400 ;  /* 0x0000040000088802 */ /* 0x000fe20000000f00 */
[----:B------:R-:W-:Y:S01]  /*0190*/  UIADD3 UR4, UPT, UPT, UR5, -UR8, URZ ;  /* 0x8000000805047290 */ /* 0x000fe2000fffe0ff */
[----:B0-----:R-:W-:Y:S02]  /*01a0*/  @!P1 LEA R6, R7, R6, 0x18 ;  /* 0x0000000607069211 */ /* 0x001fe400078ec0ff */
[----:B-1----:R-:W-:-:S03]  /*01b0*/  @!P0 LEA R8, R11, R8, 0x18 ;  /* 0x000000080b088211 */ /* 0x002fc600078ec0ff */
[--C-:B------:R-:W-:Y:S01]  /*01c0*/  @!P1 IMAD.IADD R7, R6, 0x1, R9.reuse ;  /* 0x0000000106079824 */ /* 0x100fe200078e0209 */
[----:B------:R-:W-:Y:S02]  /*01d0*/  @!P0 IADD3 R9, PT, PT, R8, UR8, R9 ;  /* 0x0000000808098c10 */ /* 0x000fe4000fffe009 */
[----:B------:R-:W-:Y:S02]  /*01e0*/  ISETP.GT.AND P2, PT, R0, UR4, PT ;  /* 0x0000000400007c0c */ /* 0x000fe4000bf44270 */
[----:B--2---:R0:W-:Y:S04]  /*01f0*/  @!P1 STS.U8 [R7], R2 ;  /* 0x0000000207009388 */ /* 0x0041e80000000000 */
[----:B---3--:R0:W-:Y:S01]  /*0200*/  @!P0 STS.U8 [R9], R4 ;  /* 0x0000000409008388 */ /* 0x0081e20000000000 */
[----:B------:R-:W-:Y:S06]  /*0210*/  BAR.SYNC.DEFER_BLOCKING 0x0 ;  /* 0x0000000000007b1d */ /* 0x000fec0000010000 */
[----:B------:R-:W-:Y:S05]  /*0220*/  @P2 EXIT ;  /* 0x000000000000294d */ /* 0x000fea0003800000 */
[----:B------:R-:W-:Y:S01]  /*0230*/  UISETP.GE.AND UP0, UPT, UR8, 0x1, UPT ;  /* 0x000000010800788c */ /* 0x000fe2000bf06270 */
[----:B0-----:R-:W-:-:S08]  /*0240*/  IMAD.MOV.U32 R4, RZ, RZ, 0x1 ;  /* 0x00000001ff047424 */ /* 0x001fd000078e00ff */
[----:B------:R-:W-:Y:S05]  /*0250*/  BRA.U !UP0, `(.L_x_4) ;  /* 0x0000000108447547 */ /* 0x000fea000b800000 */
[----:B------:R-:W-:Y:S01]  /*0260*/  BSSY.RECONVERGENT B0, `(.L_x_5) ;  /* 0x000000f000007945 */ /* 0x000fe20003800200 */
[----:B------:R-:W-:Y:S01]  /*0270*/  IMAD.MOV.U32 R7, RZ, RZ, RZ ;  /* 0x000000ffff077224 */ /* 0x000fe200078e00ff */
[----:B------:R-:W0:Y:S01]  /*0280*/  LDCU.64 UR10, c[0x0][0x380] ;  /* 0x00007000ff0a77ac */ /* 0x000e220008000a00 */
[----:B------:R-:W1:Y:S05]  /*0290*/  LDCU.64 UR4, c[0x0][0x390] ;  /* 0x00007200ff0477ac */ /* 0x000e6a0008000a00 */
.L_x_6:
[----:B------:R-:W-:Y:S01]  /*02a0*/  IMAD.IADD R3, R0, 0x1, R7 ;  /* 0x0000000100037824 */ /* 0x000fe200078e0207 */
[----:B-1----:R-:W-:-:S04]  /*02b0*/  IADD3 R4, P1, PT, R7, UR4, RZ ;  /* 0x0000000407047c10 */ /* 0x002fc8000ff3e0ff */
[----:B0-----:R-:W-:Y:S01]  /*02c0*/  IADD3 R2, P0, PT, R3, UR10, RZ ;  /* 0x0000000a03027c10 */ /* 0x001fe2000ff1e0ff */
[----:B------:R-:W-:-:S03]  /*02d0*/  IMAD.X R5, RZ, RZ, UR5, P1 ;  /* 0x00000005ff057e24 */ /* 0x000fc600088e06ff */
[----:B------:R-:W-:-:S03]  /*02e0*/  LEA.HI.X.SX32 R3, R3, UR11, 0x1, P0 ;  /* 0x0000000b03037c11 */ /* 0x000fc600080f0eff */
[----:B------:R-:W2:Y:S04]  /*02f0*/  LDG.E.U8.CONSTANT R5, desc[UR6][R4.64] ;  /* 0x0000000604057981 */ /* 0x000ea8000c1e9100 */
[----:B------:R-:W2:Y:S01]  /*0300*/  LDG.E.U8.CONSTANT R2, desc[UR6][R2.64] ;  /* 0x0000000602027981 */ /* 0x000ea2000c1e9100 */
[----:B------:R-:W-:-:S05]  /*0310*/  VIADD R7, R7, 0x1 ;  /* 0x0000000107077836 */ /* 0x000fca0000000000 */
[----:B------:R-:W-:Y:S02]  /*0320*/  ISETP.LT.AND P1, PT, R7, UR8, PT ;  /* 0x0000000807007c0c */ /* 0x000fe4000bf21270 */
[----:B--2---:R-:W-:-:S13]  /*0330*/  ISETP.NE.AND P0, PT, R2, R5, PT ;  /* 0x000000050200720c */ /* 0x004fda0003f05270 */
[----:B------:R-:W-:Y:S05]  /*0340*/  @!P0 BRA P1, `(.L_x_6) ;  /* 0xfffffffc00d48947 */ /* 0x000fea000083ffff */
[----:B------:R-:W-:Y:S05]  /*0350*/  BSYNC.RECONVERGENT B0 ;  /* 0x0000000000007941 */ /* 0x000fea0003800200 */
.L_x_5:
[----:B------:R-:W-:-:S07]  /*0360*/  SEL R4, RZ, 0x1, P0 ;  /* 0x00000001ff047807 */ /* 0x000fce0000000000 */
.L_x_4:
[----:B------:R-:W0:Y:S02]  /*0370*/  LDCU.64 UR4, c[0x0][0x3a0] ;  /* 0x00007400ff0477ac */ /* 0x000e240008000a00 */
[----:B0-----:R-:W-:-:S04]  /*0380*/  IADD3 R2, P0, PT, R0, UR4, RZ ;  /* 0x0000000400027c10 */ /* 0x001fc8000ff1e0ff */
[----:B------:R-:W-:-:S05]  /*0390*/  LEA.HI.X.SX32 R3, R0, UR5, 0x1, P0 ;  /* 0x0000000500037c11 */ /* 0x000fca00080f0eff */
[----:B------:R-:W-:Y:S01]  /*03a0*/  STG.E.U8 desc[UR6][R2.64], R4 ;  /* 0x0000000402007986 */ /* 0x000fe2000c101106 */
[----:B------:R-:W-:Y:S05]  /*03b0*/  EXIT ;  /* 0x000000000000794d */ /* 0x000fea0003800000 */
.L_x_7:
        /* <DEDUP_REMOVED lines=12> */
.L_x_13:


//--------------------- .text._Z16findStringKernelPKciS0_iPc --------------------------
	.section	.text._Z16findStringKernelPKciS0_iPc,"ax",@progbits
	.align	128
        .global         _Z16findStringKernelPKciS0_iPc
        .type           _Z16findStringKernelPKciS0_iPc,@function
        .size           _Z16findStringKernelPKciS0_iPc,(.L_x_14 - _Z16findStringKernelPKciS0_iPc)
        .other          _Z16findStringKernelPKciS0_iPc,@"STO_CUDA_ENTRY STV_DEFAULT"
_Z16findStringKernelPKciS0_iPc:
.text._Z16findStringKernelPKciS0_iPc:
[----:B------:R-:W-:Y:S01]  /*0000*/  LDC R1, c[0x0][0x37c] ;  /* 0x0000df00ff017b82 */ /* 0x000fe20000000800 */
[----:B------:R-:W0:Y:S07]  /*0010*/  S2R R3, SR_TID.X ;  /* 0x0000000000037919 */ /* 0x000e2e0000002100 */
[----:B------:R-:W0:Y:S01]  /*0020*/  S2UR UR5, SR_CTAID.X ;  /* 0x00000000000579c3 */ /* 0x000e220000002500 */
[----:B------:R-:W1:Y:S01]  /*0030*/  LDCU UR4, c[0x0][0x388] ;  /* 0x00007100ff0477ac */ /* 0x000e620008000800 */
[----:B------:R-:W1:Y:S06]  /*0040*/  LDCU UR6, c[0x0][0x398] ;  /* 0x00007300ff0677ac */ /* 0x000e6c0008000800 */
[----:B------:R-:W0:Y:S01]  /*0050*/  LDC R0, c[0x0][0x360] ;  /* 0x0000d800ff007b82 */ /* 0x000e220000000800 */
[----:B-1----:R-:W-:Y:S01]  /*0060*/  UIADD3 UR4, UPT, UPT, UR4, -UR6, URZ ;  /* 0x8000000604047290 */ /* 0x002fe2000fffe0ff */
[----:B0-----:R-:W-:-:S05]  /*0070*/  IMAD R0, R0, UR5, R3 ;  /* 0x0000000500007c24 */ /* 0x001fca000f8e0203 */
[----:B------:R-:W-:-:S13]  /*0080*/  ISETP.GT.AND P0, PT, R0, UR4, PT ;  /* 0x0000000400007c0c */ /* 0x000fda000bf04270 */
[----:B------:R-:W-:Y:S05]  /*0090*/  @P0 EXIT ;  /* 0x000000000000094d */ /* 0x000fea0003800000 */
[----:B------:R-:W-:Y:S01]  /*00a0*/  UISETP.GE.AND UP0, UPT, UR6, 0x1, UPT ;  /* 0x000000010600788c */ /* 0x000fe2000bf06270 */
[----:B------:R-:W-:Y:S01]  /*00b0*/  IMAD.MOV.U32 R4, RZ, RZ, 0x1 ;  /* 0x00000001ff047424 */ /* 0x000fe200078e00ff */
[----:B------:R-:W0:Y:S07]  /*00c0*/  LDCU.64 UR4, c[0x0][0x358] ;  /* 0x00006b00ff0477ac */ /* 0x000e2e0008000a00 */
[----:B------:R-:W-:Y:S05]  /*00d0*/  BRA.U !UP0, `(.L_x_8) ;  /* 0x0000000108447547 */ /* 0x000fea000b800000 */
[----:B------:R-:W-:Y:S01]  /*00e0*/  BSSY.RECONVERGENT B0, `(.L_x_9) ;  /* 0x000000f000007945 */ /* 0x000fe20003800200 */
[----:B------:R-:W-:Y:S01]  /*00f0*/  IMAD.MOV.U32 R7, RZ, RZ, RZ ;  /* 0x000000ffff077224 */ /* 0x000fe200078e00ff */
[----:B------:R-:W1:Y:S01]  /*0100*/  LDCU.64 UR8, c[0x0][0x380] ;  /* 0x00007000ff0877ac */ /* 0x000e620008000a00 */
[----:B------:R-:W2:Y:S05]  /*0110*/  LDCU.64 UR10, c[0x0][0x390] ;  /* 0x00007200ff0a77ac */ /* 0x000eaa0008000a00 */
.L_x_10:
[----:B------:R-:W-:Y:S01]  /*0120*/  IMAD.IADD R3, R0, 0x1, R7 ;  /* 0x0000000100037824 */ /* 0x000fe200078e0207 */
[----:B--2---:R-:W-:-:S04]  /*0130*/  IADD3 R4, P1, PT, R7, UR10, RZ ;  /* 0x0000000a07047c10 */ /* 0x004fc8000ff3e0ff */
[----:B-1----:R-:W-:Y:S01]  /*0140*/  IADD3 R2, P0, PT, R3, UR8, RZ ;  /* 0x0000000803027c10 */ /* 0x002fe2000ff1e0ff */
[----:B------:R-:W-:-:S03]  /*0150*/  IMAD.X R5, RZ, RZ, UR11, P1 ;  /* 0x0000000bff057e24 */ /* 0x000fc600088e06ff */
[----:B------:R-:W-:-:S03]  /*0160*/  LEA.HI.X.SX32 R3, R3, UR9, 0x1, P0 ;  /* 0x0000000903037c11 */ /* 0x000fc600080f0eff */
[----:B0-----:R-:W2:Y:S04]  /*0170*/  LDG.E.U8.CONSTANT R5, desc[UR4][R4.64] ;  /* 0x0000000404057981 */ /* 0x001ea8000c1e9100 */
[----:B------:R-:W2:Y:S01]  /*0180*/  LDG.E.U8.CONSTANT R2, desc[UR4][R2.64] ;  /* 0x0000000402027981 */ /* 0x000ea2000c1e9100 */
[----:B------:R-:W-:-:S05]  /*0190*/  VIADD R7, R7, 0x1 ;  /* 0x0000000107077836 */ /* 0x000fca0000000000 */
[----:B------:R-:W-:Y:S02]  /*01a0*/  ISETP.LT.AND P1, PT, R7, UR6, PT ;  /* 0x0000000607007c0c */ /* 0x000fe4000bf21270 */
[----:B--2---:R-:W-:-:S13]  /*01b0*/  ISETP.NE.AND P0, PT, R2, R5, PT ;  /* 0x000000050200720c */ /* 0x004fda0003f05270 */
[----:B------:R-:W-:Y:S05]  /*01c0*/  @!P0 BRA P1, `(.L_x_10) ;  /* 0xfffffffc00d48947 */ /* 0x000fea000083ffff */
[----:B------:R-:W-:Y:S05]  /*01d0*/  BSYNC.RECONVERGENT B0 ;  /* 0x0000000000007941 */ /* 0x000fea0003800200 */
.L_x_9:
[----:B------:R-:W-:-:S07]  /*01e0*/  SEL R4, RZ, 0x1, P0 ;  /* 0x00000001ff047807 */ /* 0x000fce0000000000 */
.L_x_8:
[----:B------:R-:W1:Y:S02]  /*01f0*/  LDCU.64 UR8, c[0x0][0x3a0] ;  /* 0x00007400ff0877ac */ /* 0x000e640008000a00 */
[----:B-1----:R-:W-:-:S04]  /*0200*/  IADD3 R2, P0, PT, R0, UR8, RZ ;  /* 0x0000000800027c10 */ /* 0x002fc8000ff1e0ff */
[----:B------:R-:W-:-:S05]  /*0210*/  LEA.HI.X.SX32 R3, R0, UR9, 0x1, P0 ;  /* 0x0000000900037c11 */ /* 0x000fca00080f0eff */
[----:B0-----:R-:W-:Y:S01]  /*0220*/  STG.E.U8 desc[UR4][R2.64], R4 ;  /* 0x0000000402007986 */ /* 0x001fe2000c101104 */
[----:B------:R-:W-:Y:S05]  /*0230*/  EXIT ;  /* 0x000000000000794d */ /* 0x000fea0003800000 */
.L_x_11:
        /* <DEDUP_REMOVED lines=12> */
.L_x_14:


//--------------------- .nv.shared._Z18countMatchesKernelPciPi --------------------------
	.section	.nv.shared._Z18countMatchesKernelPciPi,"aw",@nobits
	.sectionflags	@""
	.align	16
	.zero		1024


//--------------------- .nv.shared.reserved.0     --------------------------
	.section	.nv.shared.reserved.0,"aw",@nobits
	.weak		__nv_reservedSMEM_offset_0_alias
	.size		__nv_reservedSMEM_offset_0_alias, 0, 64
	.other		__nv_reservedSMEM_offset_0_alias,@"STO_CUDA_RESERVED_SHARED STV_DEFAULT"
__nv_reservedSMEM_offset_0_alias:
	.zero		0
	.zero		64


//--------------------- .nv.shared._Z25findStringKernelSharedMemPKciS0_iPc --------------------------
	.section	.nv.shared._Z25findStringKernelSharedMemPKciS0_iPc,"aw",@nobits
	.sectionflags	@""
	.align	16
	.zero		1024


//--------------------- .nv.shared._Z16findStringKernelPKciS0_iPc --------------------------
	.section	.nv.shared._Z16findStringKernelPKciS0_iPc,"aw",@nobits
	.sectionflags	@""
	.align	16
	.zero		1024


//--------------------- .nv.constant0._Z18countMatchesKernelPciPi --------------------------
	.section	.nv.constant0._Z18countMatchesKernelPciPi,"a",@progbits
	.sectionflags	@""
	.align	4
.nv.constant0._Z18countMatchesKernelPciPi:
	.zero		920


//--------------------- .nv.constant0._Z25findStringKernelSharedMemPKciS0_iPc --------------------------
	.section	.nv.constant0._Z25findStringKernelSharedMemPKciS0_iPc,"a",@progbits
	.sectionflags	@""
	.align	4
.nv.constant0._Z25findStringKernelSharedMemPKciS0_iPc:
	.zero		936


//--------------------- .nv.constant0._Z16findStringKernelPKciS0_iPc --------------------------
	.section	.nv.constant0._Z16findStringKernelPKciS0_iPc,"a",@progbits
	.sectionflags	@""
	.align	4
.nv.constant0._Z16findStringKernelPKciS0_iPc:
	.zero		936


//--------------------- SYMBOLS --------------------------

	.type		.nv.reservedSmem.offset0,@object
	.size		.nv.reservedSmem.offset0,0x4
	.type		.nv.reservedSmem.cap,@object
	.size		.nv.reservedSmem.cap,0x4
